//
// Generated by NVIDIA NVVM Compiler
//
// Compiler Build ID: CL-36424714
// Cuda compilation tools, release 13.0, V13.0.88
// Based on NVVM 20.0.0
//

.version 9.0
.target sm_100
.address_size 64

	// .globl	_Z15global_functioniRi

.visible .entry _Z15global_functioniRi(
	.param .u32 _Z15global_functioniRi_param_0,
	.param .u64 .ptr .align 1 _Z15global_functioniRi_param_1
)
{
	.reg .b32 	%r<2>;
	.reg .b64 	%rd<3>;

	ld.param.u32 	%r1, [_Z15global_functioniRi_param_0];
	ld.param.u64 	%rd1, [_Z15global_functioniRi_param_1];
	cvta.to.global.u64 	%rd2, %rd1;
	st.global.u32 	[%rd2], %r1;
	ret;

}


// ===== COMPILED SASS (sm_100) =====

	.target	sm_100

	.elftype	@"ET_EXEC"


//--------------------- .note.nv.tkinfo           --------------------------
	.section	.note.nv.tkinfo,"",@"SHT_NOTE"
	.sectionflags	@"SHF_NOTE_NV_TKINFO"
	.tkinfo
        /*0018*/ 	.word	0x00000002
        /*0030*/ 	.string	""
        /*0030*/ 	.string	"ptxas"
        /*0030*/ 	.string	"Cuda compilation tools, release 13.0, V13.0.88"
        /*0030*/ 	.string	"Build cuda_13.0.r13.0/compiler.36424714_0"
        /*0030*/ 	.string	"-arch sm_100 -m 64 "



//--------------------- .note.nv.cuinfo           --------------------------
	.section	.note.nv.cuinfo,"",@"SHT_NOTE"
	.sectionflags	@"SHF_NOTE_NV_CUINFO"
        /*0018*/ 	.short	0x0002
        /*001a*/ 	.short	0x0064
        /*001c*/ 	.short	0x0082
	.zero		2


//--------------------- .nv.info                  --------------------------
	.section	.nv.info,"",@"SHT_CUDA_INFO"
	.align	4


	//----- nvinfo : EIATTR_REGCOUNT
	.align		4
        /*0000*/ 	.byte	0x04, 0x2f
        /*0002*/ 	.short	(.L_1 - .L_0)
	.align		4
.L_0:
        /*0004*/ 	.word	index@(_Z15global_functioniRi)
        /*0008*/ 	.word	0x00000008


	//----- nvinfo : EIATTR_FRAME_SIZE
	.align		4
.L_1:
        /*000c*/ 	.byte	0x04, 0x11
        /*000e*/ 	.short	(.L_3 - .L_2)
	.align		4
.L_2:
        /*0010*/ 	.word	index@(_Z15global_functioniRi)
        /*0014*/ 	.word	0x00000000


	//----- nvinfo : EIATTR_MIN_STACK_SIZE
	.align		4
.L_3:
        /*0018*/ 	.byte	0x04, 0x12
        /*001a*/ 	.short	(.L_5 - .L_4)
	.align		4
.L_4:
        /*001c*/ 	.word	index@(_Z15global_functioniRi)
        /*0020*/ 	.word	0x00000000
.L_5:


//--------------------- .nv.compat                --------------------------
	.section	.nv.compat,"",@"SHT_CUDA_COMPAT_INFO"
	.align	4
        /*0000*/ 	.byte	0x02, 0x09, 0x00, 0x00, 0x02, 0x02, 0x01, 0x00, 0x02, 0x05, 0x05, 0x00, 0x03, 0x07, 0x01, 0x01
        /*0010*/ 	.byte	0x02, 0x03, 0x00, 0x00, 0x02, 0x06, 0x01, 0x00, 0x04, 0x0b, 0x08, 0x00, 0x09, 0x00, 0x00, 0x00
        /*0020*/ 	.byte	0x00, 0x00, 0x00, 0x00


//--------------------- .nv.info._Z15global_functioniRi --------------------------
	.section	.nv.info._Z15global_functioniRi,"",@"SHT_CUDA_INFO"
	.sectionflags	@""
	.align	4


	//----- nvinfo : EIATTR_CUDA_API_VERSION
	.align		4
        /*0000*/ 	.byte	0x04, 0x37
        /*0002*/ 	.short	(.L_7 - .L_6)
.L_6:
        /*0004*/ 	.word	0x00000082


	//----- nvinfo : EIATTR_KPARAM_INFO
	.align		4
.L_7:
        /*0008*/ 	.byte	0x04, 0x17
        /*000a*/ 	.short	(.L_9 - .L_8)
.L_8:
        /*000c*/ 	.word	0x00000000
        /*0010*/ 	.short	0x0001
        /*0012*/ 	.short	0x0008
        /*0014*/ 	.byte	0x00, 0xf5, 0x21, 0x00


	//----- nvinfo : EIATTR_KPARAM_INFO
	.align		4
.L_9:
        /*0018*/ 	.byte	0x04, 0x17
        /*001a*/ 	.short	(.L_11 - .L_10)
.L_10:
        /*001c*/ 	.word	0x00000000
        /*0020*/ 	.short	0x0000
        /*0022*/ 	.short	0x0000
        /*0024*/ 	.byte	0x00, 0xf0, 0x11, 0x00


	//----- nvinfo : EIATTR_SPARSE_MMA_MASK
	.align		4
.L_11:
        /*0028*/ 	.byte	0x03, 0x50
        /*002a*/ 	.short	0x0000


	//----- nvinfo : EIATTR_MAXREG_COUNT
	.align		4
        /*002c*/ 	.byte	0x03, 0x1b
        /*002e*/ 	.short	0x00ff


	//----- nvinfo : EIATTR_MERCURY_ISA_VERSION
	.align		4
        /*0030*/ 	.byte	0x03, 0x5f
        /*0032*/ 	.short	0x0101


	//----- nvinfo : EIATTR_VRC_CTA_INIT_COUNT
	.align		4
        /*0034*/ 	.byte	0x02, 0x4a
	.zero		1
	.zero		1


	//----- nvinfo : EIATTR_EXIT_INSTR_OFFSETS
	.align		4
        /*0038*/ 	.byte	0x04, 0x1c
        /*003a*/ 	.short	(.L_13 - .L_12)


	//   ....[0]....
.L_12:
        /*003c*/ 	.word	0x00000050


	//----- nvinfo : EIATTR_CBANK_PARAM_SIZE
	.align		4
.L_13:
        /*0040*/ 	.byte	0x03, 0x19
        /*0042*/ 	.short	0x0010


	//----- nvinfo : EIATTR_PARAM_CBANK
	.align		4
        /*0044*/ 	.byte	0x04, 0x0a
        /*0046*/ 	.short	(.L_15 - .L_14)
	.align		4
.L_14:
        /*0048*/ 	.word	index@(.nv.constant0._Z15global_functioniRi)
        /*004c*/ 	.short	0x0380
        /*004e*/ 	.short	0x0010


	//----- nvinfo : EIATTR_SW_WAR
	.align		4
.L_15:
        /*0050*/ 	.byte	0x04, 0x36
        /*0052*/ 	.short	(.L_17 - .L_16)
.L_16:
        /*0054*/ 	.word	0x00000008
.L_17:


//--------------------- .nv.callgraph             --------------------------
	.section	.nv.callgraph,"",@"SHT_CUDA_CALLGRAPH"
	.align	4
	.sectionentsize	8
	.align		4
        /*0000*/ 	.word	0x00000000
	.align		4
        /*0004*/ 	.word	0xffffffff
	.align		4
        /*0008*/ 	.word	0x00000000
	.align		4
        /*000c*/ 	.word	0xfffffffe
	.align		4
        /*0010*/ 	.word	0x00000000
	.align		4
        /*0014*/ 	.word	0xfffffffd
	.align		4
        /*0018*/ 	.word	0x00000000
	.align		4
        /*001c*/ 	.word	0xfffffffc


//--------------------- .text._Z15global_functioniRi --------------------------
	.section	.text._Z15global_functioniRi,"ax",@progbits
	.align	128
        .global         _Z15global_functioniRi
        .type           _Z15global_functioniRi,@function
        .size           _Z15global_functioniRi,(.L_x_1 - _Z15global_functioniRi)
        .other          _Z15global_functioniRi,@"STO_CUDA_ENTRY STV_DEFAULT"
_Z15global_functioniRi:
.text._Z15global_functioniRi:
[----:B------:R-:W-:Y:S08]  /*0000*/  LDC R1, c[0x0][0x37c] ;  /* 0x0000df00ff017b82 */ /* 0x000ff00000000800 */
[----:B------:R-:W0:Y:S01]  /*0010*/  LDC R5, c[0x0][0x380] ;  /* 0x0000e000ff057b82 */ /* 0x000e220000000800 */
[----:B------:R-:W0:Y:S07]  /*0020*/  LDCU.64 UR4, c[0x0][0x358] ;  /* 0x00006b00ff0477ac */ /* 0x000e2e0008000a00 */
[----:B------:R-:W0:Y:S02]  /*0030*/  LDC.64 R2, c[0x0][0x388] ;  /* 0x0000e200ff027b82 */ /* 0x000e240000000a00 */
[----:B0-----:R-:W-:Y:S01]  /*0040*/  STG.E desc[UR4][R2.64], R5 ;  /* 0x0000000502007986 */ /* 0x001fe2000c101904 */
[----:B------:R-:W-:Y:S05]  /*0050*/  EXIT ;  /* 0x000000000000794d */ /* 0x000fea0003800000 */
.L_x_0:
[----:B------:R-:W-:-:S00]  /*0060*/  BRA `(.L_x_0) ;  /* 0xfffffffc00fc7947 */ /* 0x000fc0000383ffff */
[----:B------:R-:W-:-:S00]  /*0070*/  NOP ;  /* 0x0000000000007918 */ /* 0x000fc00000000000 */
        /* <DEDUP_REMOVED lines=8> */
.L_x_1:


//--------------------- .nv.shared.reserved.0     --------------------------
	.section	.nv.shared.reserved.0,"aw",@nobits
	.weak		__nv_reservedSMEM_offset_0_alias
	.size		__nv_reservedSMEM_offset_0_alias, 0, 64
	.other		__nv_reservedSMEM_offset_0_alias,@"STO_CUDA_RESERVED_SHARED STV_DEFAULT"
__nv_reservedSMEM_offset_0_alias:
	.zero		0
	.zero		64


//--------------------- .nv.constant0._Z15global_functioniRi --------------------------
	.section	.nv.constant0._Z15global_functioniRi,"a",@progbits
	.sectionflags	@""
	.align	4
.nv.constant0._Z15global_functioniRi:
	.zero		912


//--------------------- SYMBOLS --------------------------

	.type		.nv.reservedSmem.offset0,@object
	.size		.nv.reservedSmem.offset0,0x4
